	.headerflags	@"EF_CUDA_TEXMODE_UNIFIED EF_CUDA_64BIT_ADDRESS EF_CUDA_ACCELERATORS EF_CUDA_SM90 EF_CUDA_VIRTUAL_SM(EF_CUDA_SM90)"
	.elftype	@"ET_EXEC"


//--------------------- .nv.info                  --------------------------
	.section	.nv.info,"",@"SHT_CUDA_INFO"
	.align	4


	//----- nvinfo : EIATTR_REGCOUNT
	.align		4
        /*0000*/ 	.byte	0x04, 0x2f
        /*0002*/ 	.short	(.L_1 - .L_0)
	.align		4
.L_0:
        /*0004*/ 	.word	index@(triton_poi_fused_addmm_27)
        /*0008*/ 	.word	0x0000000e


	//----- nvinfo : EIATTR_MIN_STACK_SIZE
	.align		4
.L_1:
        /*000c*/ 	.byte	0x04, 0x12
        /*000e*/ 	.short	(.L_3 - .L_2)
	.align		4
.L_2:
        /*0010*/ 	.word	index@(triton_poi_fused_addmm_27)
        /*0014*/ 	.word	0x00000000


	//----- nvinfo : EIATTR_FRAME_SIZE
	.align		4
.L_3:
        /*0018*/ 	.byte	0x04, 0x11
        /*001a*/ 	.short	(.L_5 - .L_4)
	.align		4
.L_4:
        /*001c*/ 	.word	index@(triton_poi_fused_addmm_27)
        /*0020*/ 	.word	0x00000000


	//----- nvinfo : EIATTR_MIN_STACK_SIZE
	.align		4
.L_5:
        /*0024*/ 	.byte	0x04, 0x12
        /*0026*/ 	.short	(.L_7 - .L_6)
	.align		4
.L_6:
        /*0028*/ 	.word	index@(triton_poi_fused_addmm_27)
        /*002c*/ 	.word	0x00000000
.L_7:


//--------------------- .nv.info.triton_poi_fused_addmm_27 --------------------------
	.section	.nv.info.triton_poi_fused_addmm_27,"",@"SHT_CUDA_INFO"
	.sectionflags	@""
	.align	4


	//----- nvinfo : EIATTR_CUDA_API_VERSION
	.align		4
        /*0000*/ 	.byte	0x04, 0x37
        /*0002*/ 	.short	(.L_9 - .L_8)
.L_8:
        /*0004*/ 	.word	0x0000007c


	//----- nvinfo : EIATTR_KPARAM_INFO
	.align		4
.L_9:
        /*0008*/ 	.byte	0x04, 0x17
        /*000a*/ 	.short	(.L_11 - .L_10)
.L_10:
        /*000c*/ 	.word	0x00000000
        /*0010*/ 	.short	0x0002
        /*0012*/ 	.short	0x0010
        /*0014*/ 	.byte	0x00, 0xf0, 0x11, 0x00


	//----- nvinfo : EIATTR_KPARAM_INFO
	.align		4
.L_11:
        /*0018*/ 	.byte	0x04, 0x17
        /*001a*/ 	.short	(.L_13 - .L_12)
.L_12:
        /*001c*/ 	.word	0x00000000
        /*0020*/ 	.short	0x0001
        /*0022*/ 	.short	0x0008
        /*0024*/ 	.byte	0x00, 0xf4, 0x21, 0x00


	//----- nvinfo : EIATTR_KPARAM_INFO
	.align		4
.L_13:
        /*0028*/ 	.byte	0x04, 0x17
        /*002a*/ 	.short	(.L_15 - .L_14)
.L_14:
        /*002c*/ 	.word	0x00000000
        /*0030*/ 	.short	0x0000
        /*0032*/ 	.short	0x0000
        /*0034*/ 	.byte	0x00, 0xf4, 0x21, 0x00


	//----- nvinfo : EIATTR_SPARSE_MMA_MASK
	.align		4
.L_15:
        /*0038*/ 	.byte	0x03, 0x50
        /*003a*/ 	.short	0x0000


	//----- nvinfo : EIATTR_MAXREG_COUNT
	.align		4
        /*003c*/ 	.byte	0x03, 0x1b
        /*003e*/ 	.short	0x00ff


	//----- nvinfo : EIATTR_EXIT_INSTR_OFFSETS
	.align		4
        /*0040*/ 	.byte	0x04, 0x1c
        /*0042*/ 	.short	(.L_17 - .L_16)


	//   ....[0]....
.L_16:
        /*0044*/ 	.word	0x00000110


	//----- nvinfo : EIATTR_REQNTID
	.align		4
.L_17:
        /*0048*/ 	.byte	0x04, 0x10
        /*004a*/ 	.short	(.L_19 - .L_18)
.L_18:
        /*004c*/ 	.word	0x00000080
        /*0050*/ 	.word	0x00000001
        /*0054*/ 	.word	0x00000001


	//----- nvinfo : EIATTR_CBANK_PARAM_SIZE
	.align		4
.L_19:
        /*0058*/ 	.byte	0x03, 0x19
        /*005a*/ 	.short	0x0014


	//----- nvinfo : EIATTR_PARAM_CBANK
	.align		4
        /*005c*/ 	.byte	0x04, 0x0a
        /*005e*/ 	.short	(.L_21 - .L_20)
	.align		4
.L_20:
        /*0060*/ 	.word	index@(.nv.constant0.triton_poi_fused_addmm_27)
        /*0064*/ 	.short	0x0210
        /*0066*/ 	.short	0x0014


	//----- nvinfo : EIATTR_SW_WAR
	.align		4
.L_21:
        /*0068*/ 	.byte	0x04, 0x36
        /*006a*/ 	.short	(.L_23 - .L_22)
.L_22:
        /*006c*/ 	.word	0x00000008
.L_23:


//--------------------- .nv.callgraph             --------------------------
	.section	.nv.callgraph,"",@"SHT_CUDA_CALLGRAPH"
	.align	4
	.sectionentsize	8
	.align		4
        /*0000*/ 	.word	0x00000000
	.align		4
        /*0004*/ 	.word	0xffffffff
	.align		4
        /*0008*/ 	.word	0x00000000
	.align		4
        /*000c*/ 	.word	0xfffffffe
	.align		4
        /*0010*/ 	.word	0x00000000
	.align		4
        /*0014*/ 	.word	0xfffffffd
	.align		4
        /*0018*/ 	.word	0x00000000
	.align		4
        /*001c*/ 	.word	0xfffffffc


//--------------------- .text.triton_poi_fused_addmm_27 --------------------------
	.section	.text.triton_poi_fused_addmm_27,"ax",@progbits
	.align	128
        .global         triton_poi_fused_addmm_27
        .type           triton_poi_fused_addmm_27,@function
        .size           triton_poi_fused_addmm_27,(.L_x_1 - triton_poi_fused_addmm_27)
        .other          triton_poi_fused_addmm_27,@"STO_CUDA_ENTRY STV_DEFAULT"
triton_poi_fused_addmm_27:
.text.triton_poi_fused_addmm_27:
[----:B------:R-:W-:Y:S01]  /*0000*/  LDC R1, c[0x0][0x28] ;  /* 0x00000a00ff017b82 */ /* 0x000fe20000000800 */
[----:B------:R-:W1:Y:S07]  /*0010*/  S2R R0, SR_TID.X ;  /* 0x0000000000007919 */ /* 0x000e6e0000002100 */
[----:B------:R-:W2:Y:S01]  /*0020*/  LDC.64 R4, c[0x0][0x210] ;  /* 0x00008400ff047b82 */ /* 0x000ea20000000a00 */
[----:B------:R-:W-:Y:S01]  /*0030*/  ULDC.64 UR4, c[0x0][0x208] ;  /* 0x0000820000047ab9 */ /* 0x000fe20000000a00 */
[----:B------:R-:W3:Y:S01]  /*0040*/  S2R R9, SR_CTAID.X ;  /* 0x0000000000097919 */ /* 0x000ee20000002500 */
[----:B-1----:R-:W-:-:S04]  /*0050*/  SHF.L.U32 R0, R0, 0x1, RZ ;  /* 0x0000000100007819 */ /* 0x002fc800000006ff */
[----:B------:R-:W-:-:S04]  /*0060*/  LOP3.LUT R0, R0, 0xfe, RZ, 0xc0, !PT ;  /* 0x000000fe00007812 */ /* 0x000fc800078ec0ff */
[----:B---3--:R-:W-:-:S05]  /*0070*/  LEA R9, R9, R0, 0x8 ;  /* 0x0000000009097211 */ /* 0x008fca00078e40ff */
[----:B------:R-:W-:-:S05]  /*0080*/  IMAD R3, R9, 0x6, RZ ;  /* 0x0000000609037824 */ /* 0x000fca00078e02ff */
[----:B------:R-:W-:Y:S01]  /*0090*/  IADD3 R7, R3, 0x9, RZ ;  /* 0x0000000903077810 */ /* 0x000fe20007ffe0ff */
[----:B--2---:R-:W-:-:S04]  /*00a0*/  IMAD.WIDE R2, R3, 0x4, R4 ;  /* 0x0000000403027825 */ /* 0x004fc800078e0204 */
[----:B------:R-:W-:Y:S01]  /*00b0*/  IMAD.WIDE R4, R7, 0x4, R4 ;  /* 0x0000000407047825 */ /* 0x000fe200078e0204 */
[----:B------:R-:W2:Y:S01]  /*00c0*/  LDG.E.EL R10, desc[UR4][R2.64+0xc] ;  /* 0x00000c04020a7981 */ /* 0x000ea2000c2e1900 */
[----:B------:R-:W1:Y:S03]  /*00d0*/  LDC.64 R6, c[0x0][0x218] ;  /* 0x00008600ff067b82 */ /* 0x000e660000000a00 */
[----:B------:R-:W2:Y:S01]  /*00e0*/  LDG.E.EL R11, desc[UR4][R4.64] ;  /* 0x00000004040b7981 */ /* 0x000ea2000c2e1900 */
[----:B-1----:R-:W-:-:S05]  /*00f0*/  IMAD.WIDE R6, R9, 0x4, R6 ;  /* 0x0000000409067825 */ /* 0x002fca00078e0206 */
[----:B--2---:R-:W-:Y:S01]  /*0100*/  STG.E.64 desc[UR4][R6.64], R10 ;  /* 0x0000000a06007986 */ /* 0x004fe2000c101b04 */
[----:B------:R-:W-:Y:S05]  /*0110*/  EXIT ;  /* 0x000000000000794d */ /* 0x000fea0003800000 */
.L_x_0:
[----:B------:R-:W-:-:S00]  /*0120*/  BRA `(.L_x_0) ;  /* 0xfffffffc00fc7947 */ /* 0x000fc0000383ffff */
[----:B------:R-:W-:-:S00]  /*0130*/  NOP ;  /* 0x0000000000007918 */ /* 0x000fc00000000000 */
        /* <DEDUP_REMOVED lines=12> */
.L_x_1:


//--------------------- .nv.constant0.triton_poi_fused_addmm_27 --------------------------
	.section	.nv.constant0.triton_poi_fused_addmm_27,"a",@progbits
	.sectionflags	@""
	.align	4
.nv.constant0.triton_poi_fused_addmm_27:
	.zero		548
